	.headerflags	@"EF_CUDA_TEXMODE_UNIFIED EF_CUDA_64BIT_ADDRESS EF_CUDA_ACCELERATORS EF_CUDA_SM90 EF_CUDA_VIRTUAL_SM(EF_CUDA_SM90)"
	.elftype	@"ET_EXEC"


//--------------------- .nv.info                  --------------------------
	.section	.nv.info,"",@"SHT_CUDA_INFO"
	.align	4


	//----- nvinfo : EIATTR_REGCOUNT
	.align		4
        /*0000*/ 	.byte	0x04, 0x2f
        /*0002*/ 	.short	(.L_3 - .L_2)
	.align		4
.L_2:
        /*0004*/ 	.word	index@(triton_red_fused_add_div_sqrt_sub_var_mean_22)
        /*0008*/ 	.word	0x00000020


	//----- nvinfo : EIATTR_MIN_STACK_SIZE
	.align		4
.L_3:
        /*000c*/ 	.byte	0x04, 0x12
        /*000e*/ 	.short	(.L_5 - .L_4)
	.align		4
.L_4:
        /*0010*/ 	.word	index@(triton_red_fused_add_div_sqrt_sub_var_mean_22)
        /*0014*/ 	.word	0x00000000


	//----- nvinfo : EIATTR_FRAME_SIZE
	.align		4
.L_5:
        /*0018*/ 	.byte	0x04, 0x11
        /*001a*/ 	.short	(.L_7 - .L_6)
	.align		4
.L_6:
        /*001c*/ 	.word	index@(triton_red_fused_add_div_sqrt_sub_var_mean_22)
        /*0020*/ 	.word	0x00000000


	//----- nvinfo : EIATTR_MIN_STACK_SIZE
	.align		4
.L_7:
        /*0024*/ 	.byte	0x04, 0x12
        /*0026*/ 	.short	(.L_9 - .L_8)
	.align		4
.L_8:
        /*0028*/ 	.word	index@(triton_red_fused_add_div_sqrt_sub_var_mean_22)
        /*002c*/ 	.word	0x00000000
.L_9:


//--------------------- .nv.info.triton_red_fused_add_div_sqrt_sub_var_mean_22 --------------------------
	.section	.nv.info.triton_red_fused_add_div_sqrt_sub_var_mean_22,"",@"SHT_CUDA_INFO"
	.sectionflags	@""
	.align	4


	//----- nvinfo : EIATTR_CUDA_API_VERSION
	.align		4
        /*0000*/ 	.byte	0x04, 0x37
        /*0002*/ 	.short	(.L_11 - .L_10)
.L_10:
        /*0004*/ 	.word	0x0000007c


	//----- nvinfo : EIATTR_KPARAM_INFO
	.align		4
.L_11:
        /*0008*/ 	.byte	0x04, 0x17
        /*000a*/ 	.short	(.L_13 - .L_12)
.L_12:
        /*000c*/ 	.word	0x00000000
        /*0010*/ 	.short	0x0004
        /*0012*/ 	.short	0x001c
        /*0014*/ 	.byte	0x00, 0xf0, 0x11, 0x00


	//----- nvinfo : EIATTR_KPARAM_INFO
	.align		4
.L_13:
        /*0018*/ 	.byte	0x04, 0x17
        /*001a*/ 	.short	(.L_15 - .L_14)
.L_14:
        /*001c*/ 	.word	0x00000000
        /*0020*/ 	.short	0x0003
        /*0022*/ 	.short	0x0018
        /*0024*/ 	.byte	0x00, 0xf0, 0x11, 0x00


	//----- nvinfo : EIATTR_KPARAM_INFO
	.align		4
.L_15:
        /*0028*/ 	.byte	0x04, 0x17
        /*002a*/ 	.short	(.L_17 - .L_16)
.L_16:
        /*002c*/ 	.word	0x00000000
        /*0030*/ 	.short	0x0002
        /*0032*/ 	.short	0x0010
        /*0034*/ 	.byte	0x00, 0xf4, 0x21, 0x00


	//----- nvinfo : EIATTR_KPARAM_INFO
	.align		4
.L_17:
        /*0038*/ 	.byte	0x04, 0x17
        /*003a*/ 	.short	(.L_19 - .L_18)
.L_18:
        /*003c*/ 	.word	0x00000000
        /*0040*/ 	.short	0x0001
        /*0042*/ 	.short	0x0008
        /*0044*/ 	.byte	0x00, 0xf4, 0x21, 0x00


	//----- nvinfo : EIATTR_KPARAM_INFO
	.align		4
.L_19:
        /*0048*/ 	.byte	0x04, 0x17
        /*004a*/ 	.short	(.L_21 - .L_20)
.L_20:
        /*004c*/ 	.word	0x00000000
        /*0050*/ 	.short	0x0000
        /*0052*/ 	.short	0x0000
        /*0054*/ 	.byte	0x00, 0xf4, 0x21, 0x00


	//----- nvinfo : EIATTR_SPARSE_MMA_MASK
	.align		4
.L_21:
        /*0058*/ 	.byte	0x03, 0x50
        /*005a*/ 	.short	0x0000


	//----- nvinfo : EIATTR_MAXREG_COUNT
	.align		4
        /*005c*/ 	.byte	0x03, 0x1b
        /*005e*/ 	.short	0x0080


	//----- nvinfo : EIATTR_COOP_GROUP_MASK_REGIDS
	.align		4
        /*0060*/ 	.byte	0x04, 0x29
        /*0062*/ 	.short	(.L_23 - .L_22)


	//   ....[0]....
.L_22:
        /*0064*/ 	.word	0xffffffff


	//   ....[1]....
        /*0068*/ 	.word	0xffffffff


	//   ....[2]....
        /*006c*/ 	.word	0xffffffff


	//   ....[3]....
        /*0070*/ 	.word	0xffffffff


	//   ....[4]....
        /*0074*/ 	.word	0xffffffff


	//   ....[5]....
        /*0078*/ 	.word	0xffffffff


	//   ....[6]....
        /*007c*/ 	.word	0xffffffff


	//   ....[7]....
        /*0080*/ 	.word	0xffffffff


	//   ....[8]....
        /*0084*/ 	.word	0xffffffff


	//   ....[9]....
        /*0088*/ 	.word	0xffffffff


	//   ....[10]....
        /*008c*/ 	.word	0xffffffff


	//   ....[11]....
        /*0090*/ 	.word	0xffffffff


	//   ....[12]....
        /*0094*/ 	.word	0xffffffff


	//   ....[13]....
        /*0098*/ 	.word	0xffffffff


	//   ....[14]....
        /*009c*/ 	.word	0xffffffff


	//   ....[15]....
        /*00a0*/ 	.word	0xffffffff


	//   ....[16]....
        /*00a4*/ 	.word	0xffffffff


	//   ....[17]....
        /*00a8*/ 	.word	0xffffffff


	//   ....[18]....
        /*00ac*/ 	.word	0xffffffff


	//   ....[19]....
        /*00b0*/ 	.word	0xffffffff


	//   ....[20]....
        /*00b4*/ 	.word	0xffffffff


	//   ....[21]....
        /*00b8*/ 	.word	0xffffffff


	//   ....[22]....
        /*00bc*/ 	.word	0xffffffff


	//   ....[23]....
        /*00c0*/ 	.word	0xffffffff


	//   ....[24]....
        /*00c4*/ 	.word	0xffffffff


	//   ....[25]....
        /*00c8*/ 	.word	0xffffffff


	//   ....[26]....
        /*00cc*/ 	.word	0xffffffff


	//----- nvinfo : EIATTR_COOP_GROUP_INSTR_OFFSETS
	.align		4
.L_23:
        /*00d0*/ 	.byte	0x04, 0x28
        /*00d2*/ 	.short	(.L_25 - .L_24)


	//   ....[0]....
.L_24:
        /*00d4*/ 	.word	0x000007e0


	//   ....[1]....
        /*00d8*/ 	.word	0x000008c0


	//   ....[2]....
        /*00dc*/ 	.word	0x00000920


	//   ....[3]....
        /*00e0*/ 	.word	0x00000990


	//   ....[4]....
        /*00e4*/ 	.word	0x000009e0


	//   ....[5]....
        /*00e8*/ 	.word	0x00000ac0


	//   ....[6]....
        /*00ec*/ 	.word	0x00000b00


	//   ....[7]....
        /*00f0*/ 	.word	0x00000b50


	//   ....[8]....
        /*00f4*/ 	.word	0x00000c10


	//   ....[9]....
        /*00f8*/ 	.word	0x00000c70


	//   ....[10]....
        /*00fc*/ 	.word	0x00000d40


	//   ....[11]....
        /*0100*/ 	.word	0x00000d70


	//   ....[12]....
        /*0104*/ 	.word	0x00000db0


	//   ....[13]....
        /*0108*/ 	.word	0x00000e70


	//   ....[14]....
        /*010c*/ 	.word	0x00000ee0


	//   ....[15]....
        /*0110*/ 	.word	0x00001030


	//   ....[16]....
        /*0114*/ 	.word	0x00001040


	//   ....[17]....
        /*0118*/ 	.word	0x00001080


	//   ....[18]....
        /*011c*/ 	.word	0x000010d0


	//   ....[19]....
        /*0120*/ 	.word	0x000011c0


	//   ....[20]....
        /*0124*/ 	.word	0x00001230


	//   ....[21]....
        /*0128*/ 	.word	0x00001250


	//   ....[22]....
        /*012c*/ 	.word	0x00001300


	//   ....[23]....
        /*0130*/ 	.word	0x00001340


	//   ....[24]....
        /*0134*/ 	.word	0x00001390


	//   ....[25]....
        /*0138*/ 	.word	0x00001470


	//   ....[26]....
        /*013c*/ 	.word	0x000014a0


	//----- nvinfo : EIATTR_EXIT_INSTR_OFFSETS
	.align		4
.L_25:
        /*0140*/ 	.byte	0x04, 0x1c
        /*0142*/ 	.short	(.L_27 - .L_26)


	//   ....[0]....
.L_26:
        /*0144*/ 	.word	0x00001b80


	//   ....[1]....
        /*0148*/ 	.word	0x00001ba0


	//----- nvinfo : EIATTR_REQNTID
	.align		4
.L_27:
        /*014c*/ 	.byte	0x04, 0x10
        /*014e*/ 	.short	(.L_29 - .L_28)
.L_28:
        /*0150*/ 	.word	0x00000200
        /*0154*/ 	.word	0x00000001
        /*0158*/ 	.word	0x00000001


	//----- nvinfo : EIATTR_CBANK_PARAM_SIZE
	.align		4
.L_29:
        /*015c*/ 	.byte	0x03, 0x19
        /*015e*/ 	.short	0x0020


	//----- nvinfo : EIATTR_PARAM_CBANK
	.align		4
        /*0160*/ 	.byte	0x04, 0x0a
        /*0162*/ 	.short	(.L_31 - .L_30)
	.align		4
.L_30:
        /*0164*/ 	.word	index@(.nv.constant0.triton_red_fused_add_div_sqrt_sub_var_mean_22)
        /*0168*/ 	.short	0x0210
        /*016a*/ 	.short	0x0020


	//----- nvinfo : EIATTR_SW_WAR
	.align		4
.L_31:
        /*016c*/ 	.byte	0x04, 0x36
        /*016e*/ 	.short	(.L_33 - .L_32)
.L_32:
        /*0170*/ 	.word	0x00000008
.L_33:


//--------------------- .nv.callgraph             --------------------------
	.section	.nv.callgraph,"",@"SHT_CUDA_CALLGRAPH"
	.align	4
	.sectionentsize	8
	.align		4
        /*0000*/ 	.word	0x00000000
	.align		4
        /*0004*/ 	.word	0xffffffff
	.align		4
        /*0008*/ 	.word	0x00000000
	.align		4
        /*000c*/ 	.word	0xfffffffe
	.align		4
        /*0010*/ 	.word	0x00000000
	.align		4
        /*0014*/ 	.word	0xfffffffd
	.align		4
        /*0018*/ 	.word	0x00000000
	.align		4
        /*001c*/ 	.word	0xfffffffc


//--------------------- .nv.constant4             --------------------------
	.section	.nv.constant4,"a",@progbits
	.align	8
	.align		8
.nv.constant4:
        /*0000*/ 	.dword	_$_str
	.align		8
        /*0008*/ 	.dword	_$_str_$_2


//--------------------- .text.triton_red_fused_add_div_sqrt_sub_var_mean_22 --------------------------
	.section	.text.triton_red_fused_add_div_sqrt_sub_var_mean_22,"ax",@progbits
	.sectionflags	@"SHF_BARRIERS=1"
	.align	128
        .global         triton_red_fused_add_div_sqrt_sub_var_mean_22
        .type           triton_red_fused_add_div_sqrt_sub_var_mean_22,@function
        .size           triton_red_fused_add_div_sqrt_sub_var_mean_22,(.L_x_1 - triton_red_fused_add_div_sqrt_sub_var_mean_22)
        .other          triton_red_fused_add_div_sqrt_sub_var_mean_22,@"STO_CUDA_ENTRY STV_DEFAULT"
triton_red_fused_add_div_sqrt_sub_var_mean_22:
.text.triton_red_fused_add_div_sqrt_sub_var_mean_22:
[----:B------:R-:W0:Y:S02]  /*0000*/  LDC R1, c[0x0][0x28] ;  /* 0x00000a00ff017b82 */ /* 0x000e240000000800 */
[----:B------:R-:W1:Y:S01]  /*0010*/  S2R R27, SR_TID.X ;  /* 0x00000000001b7919 */ /* 0x000e620000002100 */
[----:B------:R-:W2:Y:S01]  /*0020*/  LDC.64 R16, c[0x0][0x218] ;  /* 0x00008600ff107b82 */ /* 0x000ea20000000a00 */
[----:B------:R-:W-:Y:S02]  /*0030*/  CS2R R4, SRZ ;  /* 0x0000000000047805 */ /* 0x000fe4000001ff00 */
[----:B------:R-:W-:Y:S01]  /*0040*/  CS2R R6, SRZ ;  /* 0x0000000000067805 */ /* 0x000fe2000001ff00 */
[----:B------:R-:W3:Y:S01]  /*0050*/  S2R R22, SR_CTAID.X ;  /* 0x0000000000167919 */ /* 0x000ee20000002500 */
[----:B------:R-:W-:Y:S02]  /*0060*/  CS2R R8, SRZ ;  /* 0x0000000000087805 */ /* 0x000fe4000001ff00 */
[----:B------:R-:W-:Y:S01]  /*0070*/  CS2R R10, SRZ ;  /* 0x00000000000a7805 */ /* 0x000fe2000001ff00 */
[----:B------:R-:W-:Y:S01]  /*0080*/  ULDC.64 UR6, c[0x0][0x208] ;  /* 0x0000820000067ab9 */ /* 0x000fe20000000a00 */
[----:B-1----:R-:W-:-:S04]  /*0090*/  SHF.L.U32 R27, R27, 0x2, RZ ;  /* 0x000000021b1b7819 */ /* 0x002fc800000006ff */
[----:B------:R-:W-:Y:S02]  /*00a0*/  LOP3.LUT R27, R27, 0x7fc, RZ, 0xc0, !PT ;  /* 0x000007fc1b1b7812 */ /* 0x000fe400078ec0ff */
[----:B---3--:R-:W-:-:S03]  /*00b0*/  ISETP.GE.AND P2, PT, R22, 0x200, PT ;  /* 0x000002001600780c */ /* 0x008fc60003f46270 */
[----:B------:R-:W-:-:S04]  /*00c0*/  IMAD R21, R22, 0x1200, R27 ;  /* 0x0000120016157824 */ /* 0x000fc800078e021b */
[----:B--2---:R-:W-:Y:S01]  /*00d0*/  IMAD.WIDE R12, R21, 0x4, R16 ;  /* 0x00000004150c7825 */ /* 0x004fe200078e0210 */
[----:B------:R-:W-:-:S05]  /*00e0*/  IADD3 R23, R21, 0x800, RZ ;  /* 0x0000080015177810 */ /* 0x000fca0007ffe0ff */
[----:B------:R-:W-:Y:S01]  /*00f0*/  IMAD.WIDE R14, R23, 0x4, R16 ;  /* 0x00000004170e7825 */ /* 0x000fe200078e0210 */
[----:B------:R-:W2:Y:S04]  /*0100*/  @!P2 LDG.E.EL.128 R4, desc[UR6][R12.64] ;  /* 0x000000060c04a981 */ /* 0x000ea8000c2e1d00 */
[----:B------:R-:W3:Y:S01]  /*0110*/  @!P2 LDG.E.EL.128 R8, desc[UR6][R14.64] ;  /* 0x000000060e08a981 */ /* 0x000ee2000c2e1d00 */
[----:B------:R-:W-:Y:S01]  /*0120*/  HFMA2.MMA R25, -RZ, RZ, 2, 0 ;  /* 0x40000000ff197435 */ /* 0x000fe200000001ff */
[----:B------:R-:W-:-:S04]  /*0130*/  LOP3.LUT R27, R27, 0x1000, RZ, 0xfc, !PT ;  /* 0x000010001b1b7812 */ /* 0x000fc800078efcff */
[----:B------:R-:W-:-:S05]  /*0140*/  ISETP.LT.U32.AND P1, PT, R27, 0x1200, !P2 ;  /* 0x000012001b00780c */ /* 0x000fca0005721070 */
[----:B------:R-:W-:-:S06]  /*0150*/  FSEL R25, R25, 1, !P2 ;  /* 0x3f80000019197808 */ /* 0x000fcc0005000000 */
[----:B------:R-:W1:Y:S01]  /*0160*/  MUFU.RCP R25, R25 ;  /* 0x0000001900197308 */ /* 0x000e620000001000 */
[----:B--2---:R-:W-:Y:S02]  /*0170*/  SEL R4, R4, RZ, !P2 ;  /* 0x000000ff04047207 */ /* 0x004fe40005000000 */
[----:B------:R-:W-:Y:S02]  /*0180*/  SEL R2, R5, RZ, !P2 ;  /* 0x000000ff05027207 */ /* 0x000fe40005000000 */
[----:B---3--:R-:W-:Y:S02]  /*0190*/  SEL R3, R8, RZ, !P2 ;  /* 0x000000ff08037207 */ /* 0x008fe40005000000 */
[----:B------:R-:W-:Y:S02]  /*01a0*/  FSEL R8, R4, RZ, !P2 ;  /* 0x000000ff04087208 */ /* 0x000fe40005000000 */
[----:B------:R-:W-:Y:S02]  /*01b0*/  SEL R24, R6, RZ, !P2 ;  /* 0x000000ff06187207 */ /* 0x000fe40005000000 */
[----:B------:R-:W-:Y:S01]  /*01c0*/  SEL R4, R9, RZ, !P2 ;  /* 0x000000ff09047207 */ /* 0x000fe20005000000 */
[----:B------:R-:W-:Y:S01]  /*01d0*/  FADD R0, -R8, R3 ;  /* 0x0000000308007221 */ /* 0x000fe20000000100 */
[----:B------:R-:W-:-:S02]  /*01e0*/  FSEL R6, R2, RZ, !P2 ;  /* 0x000000ff02067208 */ /* 0x000fc40005000000 */
[----:B------:R-:W-:Y:S01]  /*01f0*/  SEL R29, R7, RZ, !P2 ;  /* 0x000000ff071d7207 */ /* 0x000fe20005000000 */
[----:B-1----:R-:W-:Y:S01]  /*0200*/  FFMA R8, R0, R25, R8 ;  /* 0x0000001900087223 */ /* 0x002fe20000000008 */
[----:B------:R-:W-:Y:S02]  /*0210*/  SEL R5, R10, RZ, !P2 ;  /* 0x000000ff0a057207 */ /* 0x000fe40005000000 */
[----:B------:R-:W-:Y:S01]  /*0220*/  FSEL R7, R24, RZ, !P2 ;  /* 0x000000ff18077208 */ /* 0x000fe20005000000 */
[----:B------:R-:W-:Y:S01]  /*0230*/  FADD R9, R3, -R8 ;  /* 0x8000000803097221 */ /* 0x000fe20000000000 */
[----:B------:R-:W-:Y:S01]  /*0240*/  FADD R3, -R6, R4 ;  /* 0x0000000406037221 */ /* 0x000fe20000000100 */
[----:B------:R-:W-:Y:S02]  /*0250*/  SEL R11, R11, RZ, !P2 ;  /* 0x000000ff0b0b7207 */ /* 0x000fe40005000000 */
[----:B------:R-:W-:Y:S01]  /*0260*/  FSEL R29, R29, RZ, !P2 ;  /* 0x000000ff1d1d7208 */ /* 0x000fe20005000000 */
[----:B------:R-:W-:Y:S01]  /*0270*/  FFMA R10, R0, R9, RZ ;  /* 0x00000009000a7223 */ /* 0x000fe200000000ff */
[----:B------:R-:W-:Y:S01]  /*0280*/  FADD R2, -R7, R5 ;  /* 0x0000000507027221 */ /* 0x000fe20000000100 */
[----:B------:R-:W-:-:S02]  /*0290*/  FFMA R9, R3, R25, R6 ;  /* 0x0000001903097223 */ /* 0x000fc40000000006 */
[----:B------:R-:W-:Y:S01]  /*02a0*/  FADD R0, -R29, R11 ;  /* 0x0000000b1d007221 */ /* 0x000fe20000000100 */
[-C--:B------:R-:W-:Y:S01]  /*02b0*/  FFMA R24, R2, R25.reuse, R7 ;  /* 0x0000001902187223 */ /* 0x080fe20000000007 */
[----:B------:R-:W-:Y:S01]  /*02c0*/  FADD R4, R4, -R9 ;  /* 0x8000000904047221 */ /* 0x000fe20000000000 */
[----:B------:R-:W-:Y:S01]  /*02d0*/  CS2R R6, SRZ ;  /* 0x0000000000067805 */ /* 0x000fe2000001ff00 */
[----:B------:R-:W-:Y:S01]  /*02e0*/  FFMA R26, R0, R25, R29 ;  /* 0x00000019001a7223 */ /* 0x000fe2000000001d */
[----:B------:R-:W-:Y:S01]  /*02f0*/  FADD R5, R5, -R24 ;  /* 0x8000001805057221 */ /* 0x000fe20000000000 */
[----:B------:R-:W-:Y:S01]  /*0300*/  FFMA R25, R3, R4, RZ ;  /* 0x0000000403197223 */ /* 0x000fe200000000ff */
[----:B------:R-:W-:Y:S02]  /*0310*/  IMAD R3, R22, 0x1200, R27 ;  /* 0x0000120016037824 */ /* 0x000fe400078e021b */
[----:B------:R-:W-:Y:S01]  /*0320*/  FFMA R2, R2, R5, RZ ;  /* 0x0000000502027223 */ /* 0x000fe200000000ff */
[----:B------:R-:W-:Y:S01]  /*0330*/  CS2R R4, SRZ ;  /* 0x0000000000047805 */ /* 0x000fe2000001ff00 */
[----:B------:R-:W-:-:S05]  /*0340*/  IMAD.WIDE R16, R3, 0x4, R16 ;  /* 0x0000000403107825 */ /* 0x000fca00078e0210 */
[----:B------:R-:W2:Y:S01]  /*0350*/  @P1 LDG.E.EL.128 R4, desc[UR6][R16.64] ;  /* 0x0000000610041981 */ /* 0x000ea2000c2e1d00 */
[----:B------:R-:W-:Y:S01]  /*0360*/  FADD R11, R11, -R26 ;  /* 0x8000001a0b0b7221 */ /* 0x000fe20000000000 */
[----:B------:R-:W-:Y:S01]  /*0370*/  FSEL R27, RZ, 2, P2 ;  /* 0x40000000ff1b7808 */ /* 0x000fe20001000000 */
[----:B------:R-:W1:Y:S01]  /*0380*/  S2UR UR5, SR_CgaCtaId ;  /* 0x00000000000579c3 */ /* 0x000e620000008800 */
[----:B------:R-:W-:Y:S01]  /*0390*/  FSEL R29, R8, RZ, !P2 ;  /* 0x000000ff081d7208 */ /* 0x000fe20005000000 */
[----:B------:R-:W-:Y:S01]  /*03a0*/  FFMA R11, R0, R11, RZ ;  /* 0x0000000b000b7223 */ /* 0x000fe200000000ff */
[----:B------:R-:W-:Y:S01]  /*03b0*/  FSEL R10, R10, RZ, !P2 ;  /* 0x000000ff0a0a7208 */ /* 0x000fe20005000000 */
[----:B------:R-:W-:Y:S01]  /*03c0*/  FADD R0, R27, 1 ;  /* 0x3f8000001b007421 */ /* 0x000fe20000000000 */
[----:B------:R-:W-:Y:S01]  /*03d0*/  FSEL R9, R9, RZ, !P2 ;  /* 0x000000ff09097208 */ /* 0x000fe20005000000 */
[----:B------:R-:W-:Y:S01]  /*03e0*/  UMOV UR4, 0x400 ;  /* 0x0000040000047882 */ /* 0x000fe20000000000 */
[----:B------:R-:W-:-:S02]  /*03f0*/  FSEL R25, R25, RZ, !P2 ;  /* 0x000000ff19197208 */ /* 0x000fc40005000000 */
[----:B------:R-:W-:Y:S02]  /*0400*/  FSEL R27, R0, R27, P1 ;  /* 0x0000001b001b7208 */ /* 0x000fe40000800000 */
[----:B------:R-:W3:Y:S01]  /*0410*/  MUFU.RCP R0, R0 ;  /* 0x0000000000007308 */ /* 0x000ee20000001000 */
[----:B------:R-:W-:Y:S02]  /*0420*/  FSEL R2, R2, RZ, !P2 ;  /* 0x000000ff02027208 */ /* 0x000fe40005000000 */
[----:B------:R-:W-:Y:S01]  /*0430*/  FSEL R11, R11, RZ, !P2 ;  /* 0x000000ff0b0b7208 */ /* 0x000fe20005000000 */
[----:B-1----:R-:W-:Y:S01]  /*0440*/  UPRMT UR4, UR5, 0x654, UR4 ;  /* 0x0000065405047896 */ /* 0x002fe20008000004 */
[----:B--2---:R-:W-:Y:S02]  /*0450*/  SEL R4, R4, RZ, P1 ;  /* 0x000000ff04047207 */ /* 0x004fe40000800000 */
[----:B------:R-:W-:Y:S02]  /*0460*/  SEL R5, R5, RZ, P1 ;  /* 0x000000ff05057207 */ /* 0x000fe40000800000 */
[----:B------:R-:W-:Y:S01]  /*0470*/  SEL R6, R6, RZ, P1 ;  /* 0x000000ff06067207 */ /* 0x000fe20000800000 */
[----:B------:R-:W-:-:S04]  /*0480*/  FADD R8, -R29, R4 ;  /* 0x000000041d087221 */ /* 0x000fc80000000100 */
[----:B---3--:R-:W-:-:S04]  /*0490*/  FFMA R28, R8, R0, R29 ;  /* 0x00000000081c7223 */ /* 0x008fc8000000001d */
[----:B------:R-:W-:Y:S01]  /*04a0*/  FADD R4, R4, -R28 ;  /* 0x8000001c04047221 */ /* 0x000fe20000000000 */
[----:B------:R-:W-:-:S03]  /*04b0*/  FSEL R28, R28, R29, P1 ;  /* 0x0000001d1c1c7208 */ /* 0x000fc60000800000 */
[----:B------:R-:W-:Y:S01]  /*04c0*/  @P1 FFMA R10, R8, R4, R10 ;  /* 0x00000004080a1223 */ /* 0x000fe2000000000a */
[----:B------:R-:W-:-:S04]  /*04d0*/  FADD R8, -R9, R5 ;  /* 0x0000000509087221 */ /* 0x000fc80000000100 */
[----:B------:R-:W-:-:S04]  /*04e0*/  FFMA R4, R8, R0, R9 ;  /* 0x0000000008047223 */ /* 0x000fc80000000009 */
[----:B------:R-:W-:Y:S01]  /*04f0*/  FADD R5, R5, -R4 ;  /* 0x8000000405057221 */ /* 0x000fe20000000000 */
[----:B------:R-:W-:-:S03]  /*0500*/  FSEL R9, R4, R9, P1 ;  /* 0x0000000904097208 */ /* 0x000fc60000800000 */
[----:B------:R-:W-:Y:S01]  /*0510*/  @P1 FFMA R25, R8, R5, R25 ;  /* 0x0000000508191223 */ /* 0x000fe20000000019 */
[----:B------:R-:W-:Y:S01]  /*0520*/  FSEL R5, R24, RZ, !P2 ;  /* 0x000000ff18057208 */ /* 0x000fe20005000000 */
[----:B------:R-:W-:Y:S01]  /*0530*/  FADD R9, -R28, R9 ;  /* 0x000000091c097221 */ /* 0x000fe20000000100 */
[----:B------:R-:W-:Y:S01]  /*0540*/  SEL R8, R7, RZ, P1 ;  /* 0x000000ff07087207 */ /* 0x000fe20000800000 */
[----:B------:R-:W-:Y:S01]  /*0550*/  FADD R10, R10, R25 ;  /* 0x000000190a0a7221 */ /* 0x000fe20000000000 */
[----:B------:R-:W-:Y:S01]  /*0560*/  FSEL R7, R26, RZ, !P2 ;  /* 0x000000ff1a077208 */ /* 0x000fe20005000000 */
[----:B------:R-:W-:Y:S01]  /*0570*/  FADD R25, -R5, R6 ;  /* 0x0000000605197221 */ /* 0x000fe20000000100 */
[----:B------:R-:W-:-:S03]  /*0580*/  FMUL R26, R9, R9 ;  /* 0x00000009091a7220 */ /* 0x000fc60000400000 */
[----:B------:R-:W-:Y:S01]  /*0590*/  FFMA R4, R25, R0, R5 ;  /* 0x0000000019047223 */ /* 0x000fe20000000005 */
[----:B------:R-:W-:-:S03]  /*05a0*/  FMUL R26, R27, R26 ;  /* 0x0000001a1b1a7220 */ /* 0x000fc60000400000 */
        /* <DEDUP_REMOVED lines=8> */
[C---:B------:R-:W-:Y:S01]  /*0630*/  FADD R6, R27.reuse, R27 ;  /* 0x0000001b1b067221 */ /* 0x040fe20000000000 */
[----:B------:R-:W-:-:S03]  /*0640*/  FMUL R8, R27, 16777216 ;  /* 0x4b8000001b087820 */ /* 0x000fc60000400000 */
[C---:B------:R-:W-:Y:S01]  /*0650*/  FMUL R25, R6.reuse, 16777216 ;  /* 0x4b80000006197820 */ /* 0x040fe20000400000 */
[----:B------:R-:W-:-:S04]  /*0660*/  FSETP.GEU.AND P0, PT, R6, 1.175494350822287508e-38, PT ;  /* 0x008000000600780b */ /* 0x000fc80003f0e000 */
[----:B------:R-:W-:Y:S02]  /*0670*/  FSEL R25, R25, R6, !P0 ;  /* 0x0000000619197208 */ /* 0x000fe40004000000 */
[----:B------:R-:W-:Y:S02]  /*0680*/  FSEL R24, R8, R27, !P0 ;  /* 0x0000001b08187208 */ /* 0x000fe40004000000 */
[----:B------:R-:W-:Y:S02]  /*0690*/  FSETP.NEU.AND P0, PT, R6, RZ, PT ;  /* 0x000000ff0600720b */ /* 0x000fe40003f0d000 */
[----:B------:R-:W1:Y:S02]  /*06a0*/  MUFU.RCP R25, R25 ;  /* 0x0000001900197308 */ /* 0x000e640000001000 */
[----:B-1----:R-:W-:-:S05]  /*06b0*/  FMUL R24, R25, R24 ;  /* 0x0000001819187220 */ /* 0x002fca0000400000 */
[----:B------:R-:W-:-:S05]  /*06c0*/  FSEL R29, R24, RZ, P0 ;  /* 0x000000ff181d7208 */ /* 0x000fca0000000000 */
[----:B------:R-:W-:Y:S01]  /*06d0*/  FFMA R5, R9, R29, R28 ;  /* 0x0000001d09057223 */ /* 0x000fe2000000001c */
[----:B------:R-:W-:Y:S01]  /*06e0*/  FFMA R9, R29, R26, R10 ;  /* 0x0000001a1d097223 */ /* 0x000fe2000000000a */
[C---:B------:R-:W-:Y:S02]  /*06f0*/  FADD R10, R27.reuse, R6 ;  /* 0x000000061b0a7221 */ /* 0x040fe40000000000 */
[----:B------:R-:W-:Y:S01]  /*0700*/  FADD R4, R4, -R5 ;  /* 0x8000000504047221 */ /* 0x000fe20000000000 */
[----:B------:R-:W-:Y:S01]  /*0710*/  FADD R9, R2, R9 ;  /* 0x0000000902097221 */ /* 0x000fe20000000000 */
[C---:B------:R-:W-:Y:S01]  /*0720*/  FMUL R25, R10.reuse, 16777216 ;  /* 0x4b8000000a197820 */ /* 0x040fe20000400000 */
[----:B------:R-:W-:Y:S01]  /*0730*/  FSETP.GEU.AND P0, PT, R10, 1.175494350822287508e-38, PT ;  /* 0x008000000a00780b */ /* 0x000fe20003f0e000 */
[----:B------:R-:W-:-:S03]  /*0740*/  FADD R0, R27, R10 ;  /* 0x0000000a1b007221 */ /* 0x000fc60000000000 */
[----:B------:R-:W-:Y:S02]  /*0750*/  FSEL R26, R25, R10, !P0 ;  /* 0x0000000a191a7208 */ /* 0x000fe40004000000 */
[-C--:B------:R-:W-:Y:S02]  /*0760*/  FSEL R25, R8, R27.reuse, !P0 ;  /* 0x0000001b08197208 */ /* 0x080fe40004000000 */
[----:B------:R-:W1:Y:S01]  /*0770*/  MUFU.RCP R24, R26 ;  /* 0x0000001a00187308 */ /* 0x000e620000001000 */
[C---:B------:R-:W-:Y:S02]  /*0780*/  FSETP.GEU.AND P0, PT, R0.reuse, 1.175494350822287508e-38, PT ;  /* 0x008000000000780b */ /* 0x040fe40003f0e000 */
[----:B------:R-:W-:Y:S02]  /*0790*/  FSETP.NEU.AND P3, PT, R0, RZ, PT ;  /* 0x000000ff0000720b */ /* 0x000fe40003f6d000 */
[----:B------:R-:W-:Y:S01]  /*07a0*/  FSEL R27, R8, R27, !P0 ;  /* 0x0000001b081b7208 */ /* 0x000fe20004000000 */
[----:B-1----:R-:W-:Y:S01]  /*07b0*/  FMUL R24, R24, R25 ;  /* 0x0000001918187220 */ /* 0x002fe20000400000 */
[----:B------:R-:W-:-:S05]  /*07c0*/  FMUL R25, R0, 16777216 ;  /* 0x4b80000000197820 */ /* 0x000fca0000400000 */
[----:B------:R-:W-:Y:S02]  /*07d0*/  FSEL R28, R25, R0, !P0 ;  /* 0x00000000191c7208 */ /* 0x000fe40004000000 */
[----:B------:R-:W1:Y:S01]  /*07e0*/  SHFL.BFLY PT, R25, R0, 0x10, 0x1f ;  /* 0x0e001f0000197f89 */ /* 0x000e6200000e0000 */
[----:B------:R-:W-:Y:S01]  /*07f0*/  FSETP.NEU.AND P0, PT, R10, RZ, PT ;  /* 0x000000ff0a00720b */ /* 0x000fe20003f0d000 */
[----:B------:R-:W2:Y:S03]  /*0800*/  MUFU.RCP R8, R28 ;  /* 0x0000001c00087308 */ /* 0x000ea60000001000 */
[----:B------:R-:W-:Y:S01]  /*0810*/  FSEL R24, R24, RZ, P0 ;  /* 0x000000ff18187208 */ /* 0x000fe20000000000 */
[----:B--2---:R-:W-:Y:S01]  /*0820*/  FMUL R8, R8, R27 ;  /* 0x0000001b08087220 */ /* 0x004fe20000400000 */
[----:B------:R-:W-:-:S03]  /*0830*/  FMUL R27, R4, R4 ;  /* 0x00000004041b7220 */ /* 0x000fc60000400000 */
[----:B------:R-:W-:Y:S01]  /*0840*/  FFMA R4, R4, R24, R5 ;  /* 0x0000001804047223 */ /* 0x000fe20000000005 */
[----:B------:R-:W-:Y:S01]  /*0850*/  FMUL R27, R6, R27 ;  /* 0x0000001b061b7220 */ /* 0x000fe20000400000 */
[----:B------:R-:W-:Y:S01]  /*0860*/  FSEL R8, R8, RZ, P3 ;  /* 0x000000ff08087208 */ /* 0x000fe20001800000 */
[----:B-1----:R-:W-:Y:S01]  /*0870*/  FADD R2, R0, R25 ;  /* 0x0000001900027221 */ /* 0x002fe20000000000 */
[--C-:B------:R-:W-:Y:S01]  /*0880*/  FADD R7, R7, -R4.reuse ;  /* 0x8000000407077221 */ /* 0x100fe20000000000 */
[----:B------:R-:W-:Y:S02]  /*0890*/  FFMA R24, R24, R27, R9 ;  /* 0x0000001b18187223 */ /* 0x000fe40000000009 */
[C---:B------:R-:W-:Y:S01]  /*08a0*/  FMUL R9, R2.reuse, 0.25 ;  /* 0x3e80000002097820 */ /* 0x040fe20000400000 */
[C---:B------:R-:W-:Y:S01]  /*08b0*/  FSETP.GEU.AND P4, PT, |R2|.reuse, 1.175494350822287508e-38, PT ;  /* 0x008000000200780b */ /* 0x040fe20003f8e200 */
[----:B------:R-:W1:Y:S01]  /*08c0*/  SHFL.BFLY PT, R5, R2, 0x8, 0x1f ;  /* 0x0d001f0002057f89 */ /* 0x000e6200000e0000 */
[----:B------:R-:W-:Y:S01]  /*08d0*/  FSETP.GT.AND P0, PT, |R2|, 8.50705917302346158658e+37, PT ;  /* 0x7e8000000200780b */ /* 0x000fe20003f04200 */
[C---:B------:R-:W-:Y:S01]  /*08e0*/  FFMA R6, R7.reuse, R8, R4 ;  /* 0x0000000807067223 */ /* 0x040fe20000000004 */
[----:B------:R-:W-:Y:S01]  /*08f0*/  FMUL R7, R7, R7 ;  /* 0x0000000707077220 */ /* 0x000fe20000400000 */
[----:B------:R-:W-:Y:S01]  /*0900*/  FADD R11, R11, R24 ;  /* 0x000000180b0b7221 */ /* 0x000fe20000000000 */
[----:B------:R-:W-:-:S02]  /*0910*/  FSEL R26, R9, R2, P0 ;  /* 0x00000002091a7208 */ /* 0x000fc40000000000 */
[----:B------:R-:W2:Y:S01]  /*0920*/  SHFL.BFLY PT, R9, R6, 0x10, 0x1f ;  /* 0x0e001f0006097f89 */ /* 0x000ea200000e0000 */
[----:B------:R-:W-:Y:S01]  /*0930*/  FMUL R7, R10, R7 ;  /* 0x000000070a077220 */ /* 0x000fe20000400000 */
[----:B------:R-:W-:-:S03]  /*0940*/  FSETP.NEU.AND P3, PT, R2, RZ, PT ;  /* 0x000000ff0200720b */ /* 0x000fc60003f6d000 */
[----:B------:R-:W-:Y:S01]  /*0950*/  @!P4 FMUL R26, R26, 16777216 ;  /* 0x4b8000001a1ac820 */ /* 0x000fe20000400000 */
[----:B------:R-:W-:Y:S01]  /*0960*/  FFMA R11, R8, R7, R11 ;  /* 0x00000007080b7223 */ /* 0x000fe2000000000b */
[----:B------:R-:W-:-:S04]  /*0970*/  @P0 FMUL R25, R25, 0.25 ;  /* 0x3e80000019190820 */ /* 0x000fc80000400000 */
[----:B------:R-:W3:Y:S01]  /*0980*/  MUFU.RCP R26, R26 ;  /* 0x0000001a001a7308 */ /* 0x000ee20000001000 */
[----:B------:R-:W4:Y:S01]  /*0990*/  SHFL.BFLY PT, R8, R11, 0x10, 0x1f ;  /* 0x0e001f000b087f89 */ /* 0x000f2200000e0000 */
[----:B------:R-:W-:Y:S01]  /*09a0*/  @!P4 FMUL R25, R25, 16777216 ;  /* 0x4b8000001919c820 */ /* 0x000fe20000400000 */
[----:B-1----:R-:W-:-:S04]  /*09b0*/  FADD R4, R2, R5 ;  /* 0x0000000502047221 */ /* 0x002fc80000000000 */
[C---:B------:R-:W-:Y:S01]  /*09c0*/  FMUL R27, R4.reuse, 0.25 ;  /* 0x3e800000041b7820 */ /* 0x040fe20000400000 */
[----:B------:R-:W-:Y:S01]  /*09d0*/  FSETP.GEU.AND P4, PT, |R4|, 1.175494350822287508e-38, PT ;  /* 0x008000000400780b */ /* 0x000fe20003f8e200 */
[----:B------:R-:W1:Y:S01]  /*09e0*/  SHFL.BFLY PT, R7, R4, 0x4, 0x1f ;  /* 0x0c801f0004077f89 */ /* 0x000e6200000e0000 */
[----:B--2---:R-:W-:Y:S01]  /*09f0*/  FADD R9, -R6, R9 ;  /* 0x0000000906097221 */ /* 0x004fe20000000100 */
[----:B------:R-:W-:Y:S01]  /*0a00*/  FSETP.GT.AND P0, PT, |R4|, 8.50705917302346158658e+37, PT ;  /* 0x7e8000000400780b */ /* 0x000fe20003f04200 */
[----:B---3--:R-:W-:-:S03]  /*0a10*/  FMUL R25, R26, R25 ;  /* 0x000000191a197220 */ /* 0x008fc60000400000 */
[----:B------:R-:W-:Y:S02]  /*0a20*/  FSEL R27, R27, R4, P0 ;  /* 0x000000041b1b7208 */ /* 0x000fe40000000000 */
[----:B------:R-:W-:Y:S02]  /*0a30*/  FSEL R25, R25, RZ, P3 ;  /* 0x000000ff19197208 */ /* 0x000fe40001800000 */
[----:B------:R-:W-:Y:S02]  /*0a40*/  FSETP.NEU.AND P3, PT, R4, RZ, PT ;  /* 0x000000ff0400720b */ /* 0x000fe40003f6d000 */
[----:B------:R-:W-:Y:S01]  /*0a50*/  @!P4 FMUL R27, R27, 16777216 ;  /* 0x4b8000001b1bc820 */ /* 0x000fe20000400000 */
[C---:B------:R-:W-:Y:S01]  /*0a60*/  FFMA R6, R9.reuse, R25, R6 ;  /* 0x0000001909067223 */ /* 0x040fe20000000006 */
[----:B------:R-:W-:Y:S01]  /*0a70*/  FMUL R9, R9, R9 ;  /* 0x0000000909097220 */ /* 0x000fe20000400000 */
[----:B----4-:R-:W-:Y:S01]  /*0a80*/  FADD R8, R11, R8 ;  /* 0x000000080b087221 */ /* 0x010fe20000000000 */
[----:B------:R2:W3:Y:S01]  /*0a90*/  MUFU.RCP R10, R27 ;  /* 0x0000001b000a7308 */ /* 0x0004e20000001000 */
[----:B------:R-:W-:Y:S01]  /*0aa0*/  @P0 FMUL R5, R5, 0.25 ;  /* 0x3e80000005050820 */ /* 0x000fe20000400000 */
[----:B------:R-:W-:-:S02]  /*0ab0*/  FMUL R0, R0, R9 ;  /* 0x0000000900007220 */ /* 0x000fc40000400000 */
[----:B------:R-:W4:Y:S01]  /*0ac0*/  SHFL.BFLY PT, R9, R6, 0x8, 0x1f ;  /* 0x0d001f0006097f89 */ /* 0x000f2200000e0000 */
[----:B------:R-:W-:Y:S01]  /*0ad0*/  @!P4 FMUL R5, R5, 16777216 ;  /* 0x4b8000000505c820 */ /* 0x000fe20000400000 */
[----:B------:R-:W-:Y:S01]  /*0ae0*/  FFMA R25, R25, R0, R8 ;  /* 0x0000000019197223 */ /* 0x000fe20000000008 */
[----:B-1----:R-:W-:-:S04]  /*0af0*/  FADD R0, R4, R7 ;  /* 0x0000000704007221 */ /* 0x002fc80000000000 */
[----:B------:R-:W1:Y:S01]  /*0b00*/  SHFL.BFLY PT, R8, R25, 0x8, 0x1f ;  /* 0x0d001f0019087f89 */ /* 0x000e6200000e0000 */
[C---:B--2---:R-:W-:Y:S01]  /*0b10*/  FMUL R27, R0.reuse, 0.25 ;  /* 0x3e800000001b7820 */ /* 0x044fe20000400000 */
[----:B------:R-:W-:Y:S01]  /*0b20*/  FSETP.GEU.AND P4, PT, |R0|, 1.175494350822287508e-38, PT ;  /* 0x008000000000780b */ /* 0x000fe20003f8e200 */
[----:B---3--:R-:W-:Y:S01]  /*0b30*/  FMUL R10, R10, R5 ;  /* 0x000000050a0a7220 */ /* 0x008fe20000400000 */
[----:B------:R-:W-:Y:S01]  /*0b40*/  FSETP.GT.AND P0, PT, |R0|, 8.50705917302346158658e+37, PT ;  /* 0x7e8000000000780b */ /* 0x000fe20003f04200 */
[----:B------:R-:W2:Y:S03]  /*0b50*/  SHFL.BFLY PT, R5, R0, 0x2, 0x1f ;  /* 0x0c401f0000057f89 */ /* 0x000ea600000e0000 */
[----:B------:R-:W-:Y:S02]  /*0b60*/  FSEL R11, R10, RZ, P3 ;  /* 0x000000ff0a0b7208 */ /* 0x000fe40001800000 */
[----:B------:R-:W-:-:S02]  /*0b70*/  FSEL R10, R27, R0, P0 ;  /* 0x000000001b0a7208 */ /* 0x000fc40000000000 */
[----:B------:R-:W-:-:S03]  /*0b80*/  FSETP.NEU.AND P3, PT, R0, RZ, PT ;  /* 0x000000ff0000720b */ /* 0x000fc60003f6d000 */
[----:B------:R-:W-:Y:S01]  /*0b90*/  @!P4 FMUL R10, R10, 16777216 ;  /* 0x4b8000000a0ac820 */ /* 0x000fe20000400000 */
[----:B----4-:R-:W-:Y:S01]  /*0ba0*/  FADD R9, -R6, R9 ;  /* 0x0000000906097221 */ /* 0x010fe20000000100 */
[----:B------:R-:W-:-:S03]  /*0bb0*/  @P0 FMUL R7, R7, 0.25 ;  /* 0x3e80000007070820 */ /* 0x000fc60000400000 */
[C---:B------:R-:W-:Y:S01]  /*0bc0*/  FFMA R6, R9.reuse, R11, R6 ;  /* 0x0000000b09067223 */ /* 0x040fe20000000006 */
[----:B------:R-:W-:Y:S01]  /*0bd0*/  FMUL R27, R9, R9 ;  /* 0x00000009091b7220 */ /* 0x000fe20000400000 */
[----:B------:R-:W3:Y:S01]  /*0be0*/  MUFU.RCP R10, R10 ;  /* 0x0000000a000a7308 */ /* 0x000ee20000001000 */
[----:B-1----:R-:W-:Y:S01]  /*0bf0*/  FADD R8, R25, R8 ;  /* 0x0000000819087221 */ /* 0x002fe20000000000 */
[----:B------:R-:W-:Y:S01]  /*0c00*/  @!P4 FMUL R7, R7, 16777216 ;  /* 0x4b8000000707c820 */ /* 0x000fe20000400000 */
[----:B------:R-:W1:Y:S01]  /*0c10*/  SHFL.BFLY PT, R9, R6, 0x4, 0x1f ;  /* 0x0c801f0006097f89 */ /* 0x000e6200000e0000 */
[----:B------:R-:W-:Y:S01]  /*0c20*/  FMUL R27, R2, R27 ;  /* 0x0000001b021b7220 */ /* 0x000fe20000400000 */
[----:B--2---:R-:W-:-:S03]  /*0c30*/  FADD R2, R0, R5 ;  /* 0x0000000500027221 */ /* 0x004fc60000000000 */
[----:B------:R-:W-:Y:S01]  /*0c40*/  FFMA R11, R11, R27, R8 ;  /* 0x0000001b0b0b7223 */ /* 0x000fe20000000008 */
[C---:B------:R-:W-:Y:S01]  /*0c50*/  FMUL R27, R2.reuse, 0.25 ;  /* 0x3e800000021b7820 */ /* 0x040fe20000400000 */
[----:B------:R-:W-:-:S03]  /*0c60*/  FSETP.GEU.AND P4, PT, |R2|, 1.175494350822287508e-38, PT ;  /* 0x008000000200780b */ /* 0x000fc60003f8e200 */
[----:B------:R-:W2:Y:S01]  /*0c70*/  SHFL.BFLY PT, R8, R11, 0x4, 0x1f ;  /* 0x0c801f000b087f89 */ /* 0x000ea200000e0000 */
[----:B------:R-:W-:Y:S01]  /*0c80*/  FSETP.GT.AND P0, PT, |R2|, 8.50705917302346158658e+37, PT ;  /* 0x7e8000000200780b */ /* 0x000fe20003f04200 */
[----:B---3--:R-:W-:-:S03]  /*0c90*/  FMUL R24, R10, R7 ;  /* 0x000000070a187220 */ /* 0x008fc60000400000 */
[----:B------:R-:W-:-:S05]  /*0ca0*/  FSEL R27, R27, R2, P0 ;  /* 0x000000021b1b7208 */ /* 0x000fca0000000000 */
[----:B------:R-:W-:Y:S01]  /*0cb0*/  @!P4 FMUL R27, R27, 16777216 ;  /* 0x4b8000001b1bc820 */ /* 0x000fe20000400000 */
[----:B-1----:R-:W-:Y:S01]  /*0cc0*/  FADD R7, -R6, R9 ;  /* 0x0000000906077221 */ /* 0x002fe20000000100 */
[----:B------:R-:W-:Y:S02]  /*0cd0*/  FSEL R9, R24, RZ, P3 ;  /* 0x000000ff18097208 */ /* 0x000fe40001800000 */
[----:B------:R-:W1:Y:S01]  /*0ce0*/  MUFU.RCP R10, R27 ;  /* 0x0000001b000a7308 */ /* 0x000e620000001000 */
[----:B------:R-:W-:Y:S01]  /*0cf0*/  @P0 FMUL R5, R5, 0.25 ;  /* 0x3e80000005050820 */ /* 0x000fe20000400000 */
[C---:B------:R-:W-:Y:S01]  /*0d00*/  FMUL R25, R7.reuse, R7 ;  /* 0x0000000707197220 */ /* 0x040fe20000400000 */
[----:B------:R-:W-:Y:S01]  /*0d10*/  FSETP.NEU.AND P0, PT, R2, RZ, PT ;  /* 0x000000ff0200720b */ /* 0x000fe20003f0d000 */
[----:B------:R-:W-:Y:S01]  /*0d20*/  FFMA R6, R7, R9, R6 ;  /* 0x0000000907067223 */ /* 0x000fe20000000006 */
[----:B------:R-:W-:Y:S01]  /*0d30*/  @!P4 FMUL R5, R5, 16777216 ;  /* 0x4b8000000505c820 */ /* 0x000fe20000400000 */
[----:B------:R-:W3:Y:S01]  /*0d40*/  SHFL.BFLY PT, R7, R2, 0x1, 0x1f ;  /* 0x0c201f0002077f89 */ /* 0x000ee200000e0000 */
[----:B------:R-:W-:Y:S01]  /*0d50*/  FMUL R4, R4, R25 ;  /* 0x0000001904047220 */ /* 0x000fe20000400000 */
[----:B--2---:R-:W-:-:S02]  /*0d60*/  FADD R8, R11, R8 ;  /* 0x000000080b087221 */ /* 0x004fc40000000000 */
[----:B------:R-:W2:Y:S02]  /*0d70*/  SHFL.BFLY PT, R25, R6, 0x2, 0x1f ;  /* 0x0c401f0006197f89 */ /* 0x000ea400000e0000 */
[----:B------:R-:W-:Y:S02]  /*0d80*/  FFMA R9, R9, R4, R8 ;  /* 0x0000000409097223 */ /* 0x000fe40000000008 */
[----:B------:R-:W4:Y:S01]  /*0d90*/  S2R R4, SR_TID.X ;  /* 0x0000000000047919 */ /* 0x000f220000002100 */
[----:B-1----:R-:W-:Y:S02]  /*0da0*/  FMUL R10, R10, R5 ;  /* 0x000000050a0a7220 */ /* 0x002fe40000400000 */
[----:B------:R-:W1:Y:S03]  /*0db0*/  SHFL.BFLY PT, R8, R9, 0x2, 0x1f ;  /* 0x0c401f0009087f89 */ /* 0x000e6600000e0000 */
[----:B------:R-:W-:Y:S01]  /*0dc0*/  FSEL R11, R10, RZ, P0 ;  /* 0x000000ff0a0b7208 */ /* 0x000fe20000000000 */
[----:B---3--:R-:W-:Y:S01]  /*0dd0*/  FADD R5, R2, R7 ;  /* 0x0000000702057221 */ /* 0x008fe20000000000 */
[----:B--2---:R-:W-:-:S04]  /*0de0*/  FADD R25, -R6, R25 ;  /* 0x0000001906197221 */ /* 0x004fc80000000100 */
[C---:B------:R-:W-:Y:S01]  /*0df0*/  FSETP.GEU.AND P3, PT, |R5|.reuse, 1.175494350822287508e-38, PT ;  /* 0x008000000500780b */ /* 0x040fe20003f6e200 */
[C---:B------:R-:W-:Y:S01]  /*0e00*/  FMUL R10, R5.reuse, 0.25 ;  /* 0x3e800000050a7820 */ /* 0x040fe20000400000 */
[----:B------:R-:W-:Y:S01]  /*0e10*/  FSETP.GT.AND P0, PT, |R5|, 8.50705917302346158658e+37, PT ;  /* 0x7e8000000500780b */ /* 0x000fe20003f04200 */
[C---:B------:R-:W-:Y:S01]  /*0e20*/  FFMA R6, R25.reuse, R11, R6 ;  /* 0x0000000b19067223 */ /* 0x040fe20000000006 */
[----:B------:R-:W-:Y:S02]  /*0e30*/  FMUL R25, R25, R25 ;  /* 0x0000001919197220 */ /* 0x000fe40000400000 */
[----:B------:R-:W-:Y:S01]  /*0e40*/  FSEL R10, R10, R5, P0 ;  /* 0x000000050a0a7208 */ /* 0x000fe20000000000 */
[----:B-1----:R-:W-:Y:S01]  /*0e50*/  FADD R8, R9, R8 ;  /* 0x0000000809087221 */ /* 0x002fe20000000000 */
[----:B------:R-:W-:Y:S01]  /*0e60*/  FMUL R25, R0, R25 ;  /* 0x0000001900197220 */ /* 0x000fe20000400000 */
[----:B------:R-:W1:Y:S01]  /*0e70*/  SHFL.BFLY PT, R9, R6, 0x1, 0x1f ;  /* 0x0c201f0006097f89 */ /* 0x000e6200000e0000 */
[----:B----4-:R-:W-:-:S02]  /*0e80*/  SHF.R.U32.HI R0, RZ, 0x3, R4 ;  /* 0x00000003ff007819 */ /* 0x010fc40000011604 */
[----:B------:R-:W-:Y:S01]  /*0e90*/  FFMA R8, R11, R25, R8 ;  /* 0x000000190b087223 */ /* 0x000fe20000000008 */
[----:B------:R-:W-:Y:S01]  /*0ea0*/  @!P3 FMUL R10, R10, 16777216 ;  /* 0x4b8000000a0ab820 */ /* 0x000fe20000400000 */
[C---:B------:R-:W-:Y:S01]  /*0eb0*/  ISETP.GE.AND P4, PT, R4.reuse, 0x10, PT ;  /* 0x000000100400780c */ /* 0x040fe20003f86270 */
[----:B------:R-:W-:Y:S01]  /*0ec0*/  @P0 FMUL R7, R7, 0.25 ;  /* 0x3e80000007070820 */ /* 0x000fe20000400000 */
[----:B------:R-:W-:Y:S01]  /*0ed0*/  FSETP.NEU.AND P0, PT, R5, RZ, PT ;  /* 0x000000ff0500720b */ /* 0x000fe20003f0d000 */
[----:B------:R-:W2:Y:S02]  /*0ee0*/  SHFL.BFLY PT, R11, R8, 0x1, 0x1f ;  /* 0x0c201f00080b7f89 */ /* 0x000ea400000e0000 */
[----:B------:R-:W3:Y:S01]  /*0ef0*/  MUFU.RCP R10, R10 ;  /* 0x0000000a000a7308 */ /* 0x000ee20000001000 */
[----:B------:R-:W-:Y:S01]  /*0f00*/  @!P3 FMUL R7, R7, 16777216 ;  /* 0x4b8000000707b820 */ /* 0x000fe20000400000 */
[----:B------:R-:W-:Y:S01]  /*0f10*/  LOP3.LUT P3, RZ, R4, 0x1f, RZ, 0xc0, !PT ;  /* 0x0000001f04ff7812 */ /* 0x000fe2000786c0ff */
[----:B-1----:R-:W-:-:S02]  /*0f20*/  FADD R9, -R6, R9 ;  /* 0x0000000906097221 */ /* 0x002fc40000000100 */
[----:B---3--:R-:W-:Y:S02]  /*0f30*/  FMUL R7, R10, R7 ;  /* 0x000000070a077220 */ /* 0x008fe40000400000 */
[----:B------:R-:W-:-:S03]  /*0f40*/  FMUL R25, R9, R9 ;  /* 0x0000000909197220 */ /* 0x000fc60000400000 */
[----:B------:R-:W-:Y:S01]  /*0f50*/  FSEL R7, R7, RZ, P0 ;  /* 0x000000ff07077208 */ /* 0x000fe20000000000 */
[----:B--2---:R-:W-:Y:S01]  /*0f60*/  FADD R8, R8, R11 ;  /* 0x0000000b08087221 */ /* 0x004fe20000000000 */
[----:B------:R-:W-:Y:S01]  /*0f70*/  FMUL R25, R2, R25 ;  /* 0x0000001902197220 */ /* 0x000fe20000400000 */
[----:B------:R-:W-:Y:S02]  /*0f80*/  LOP3.LUT R2, R0, 0x3c, RZ, 0xc0, !PT ;  /* 0x0000003c00027812 */ /* 0x000fe400078ec0ff */
[----:B------:R-:W-:Y:S01]  /*0f90*/  FFMA R11, R9, R7, R6 ;  /* 0x00000007090b7223 */ /* 0x000fe20000000006 */
[----:B------:R-:W-:Y:S01]  /*0fa0*/  SHF.L.U32 R0, R4, 0x2, RZ ;  /* 0x0000000204007819 */ /* 0x000fe200000006ff */
[----:B------:R-:W-:Y:S01]  /*0fb0*/  FFMA R25, R7, R25, R8 ;  /* 0x0000001907197223 */ /* 0x000fe20000000008 */
[----:B------:R-:W-:Y:S04]  /*0fc0*/  @!P3 STS [R2+UR4+0x80], R5 ;  /* 0x000080050200b988 */ /* 0x000fe80008000804 */
[----:B------:R-:W-:Y:S04]  /*0fd0*/  @!P3 STS [R2+UR4], R11 ;  /* 0x0000000b0200b988 */ /* 0x000fe80008000804 */
[----:B------:R-:W-:Y:S01]  /*0fe0*/  @!P3 STS [R2+UR4+0x40], R25 ;  /* 0x000040190200b988 */ /* 0x000fe20008000804 */
[----:B------:R-:W-:Y:S06]  /*0ff0*/  BAR.SYNC.DEFER_BLOCKING 0x0 ;  /* 0x0000000000007b1d */ /* 0x000fec0000010000 */
[----:B------:R-:W1:Y:S04]  /*1000*/  @!P4 LDS R20, [R0+UR4+0x80] ;  /* 0x000080040014c984 */ /* 0x000e680008000800 */
[----:B------:R-:W2:Y:S04]  /*1010*/  @!P4 LDS R19, [R0+UR4] ;  /* 0x000000040013c984 */ /* 0x000ea80008000800 */
[----:B------:R-:W-:Y:S04]  /*1020*/  @!P4 LDS R18, [R0+UR4+0x40] ;  /* 0x000040040012c984 */ /* 0x000fe80008000800 */
[----:B-1----:R-:W1:Y:S04]  /*1030*/  SHFL.BFLY PT, R7, R20, 0x8, 0x1f ;  /* 0x0d001f0014077f89 */ /* 0x002e6800000e0000 */
[----:B--2---:R-:W2:Y:S01]  /*1040*/  SHFL.BFLY PT, R8, R19, 0x8, 0x1f ;  /* 0x0d001f0013087f89 */ /* 0x004ea200000e0000 */
[----:B-1----:R-:W-:-:S04]  /*1050*/  FADD R6, R20, R7 ;  /* 0x0000000714067221 */ /* 0x002fc80000000000 */
[C---:B------:R-:W-:Y:S01]  /*1060*/  FMUL R9, R6.reuse, 0.25 ;  /* 0x3e80000006097820 */ /* 0x040fe20000400000 */
[C---:B------:R-:W-:Y:S01]  /*1070*/  FSETP.GEU.AND P3, PT, |R6|.reuse, 1.175494350822287508e-38, PT ;  /* 0x008000000600780b */ /* 0x040fe20003f6e200 */
[----:B------:R-:W1:Y:S01]  /*1080*/  SHFL.BFLY PT, R5, R6, 0x4, 0x1f ;  /* 0x0c801f0006057f89 */ /* 0x000e6200000e0000 */
[----:B------:R-:W-:Y:S01]  /*1090*/  FSETP.GT.AND P0, PT, |R6|, 8.50705917302346158658e+37, PT ;  /* 0x7e8000000600780b */ /* 0x000fe20003f04200 */
[----:B--2---:R-:W-:-:S03]  /*10a0*/  FADD R8, -R19, R8 ;  /* 0x0000000813087221 */ /* 0x004fc60000000100 */
[----:B------:R-:W-:Y:S01]  /*10b0*/  FSEL R10, R9, R6, P0 ;  /* 0x00000006090a7208 */ /* 0x000fe20000000000 */
[----:B------:R-:W-:Y:S01]  /*10c0*/  FMUL R11, R8, R8 ;  /* 0x00000008080b7220 */ /* 0x000fe20000400000 */
[----:B------:R-:W2:Y:S03]  /*10d0*/  SHFL.BFLY PT, R9, R18, 0x8, 0x1f ;  /* 0x0d001f0012097f89 */ /* 0x000ea600000e0000 */
[----:B------:R-:W-:Y:S02]  /*10e0*/  FMUL R11, R20, R11 ;  /* 0x0000000b140b7220 */ /* 0x000fe40000400000 */
[----:B------:R-:W-:Y:S02]  /*10f0*/  @!P3 FMUL R10, R10, 16777216 ;  /* 0x4b8000000a0ab820 */ /* 0x000fe40000400000 */
[----:B------:R-:W-:-:S04]  /*1100*/  @P0 FMUL R7, R7, 0.25 ;  /* 0x3e80000007070820 */ /* 0x000fc80000400000 */
[----:B------:R-:W3:Y:S01]  /*1110*/  MUFU.RCP R10, R10 ;  /* 0x0000000a000a7308 */ /* 0x000ee20000001000 */
[----:B------:R-:W-:Y:S01]  /*1120*/  @!P3 FMUL R7, R7, 16777216 ;  /* 0x4b8000000707b820 */ /* 0x000fe20000400000 */
[C---:B------:R-:W-:Y:S01]  /*1130*/  FSETP.NEU.AND P3, PT, R6.reuse, RZ, PT ;  /* 0x000000ff0600720b */ /* 0x040fe20003f6d000 */
[----:B-1----:R-:W-:-:S04]  /*1140*/  FADD R2, R6, R5 ;  /* 0x0000000506027221 */ /* 0x002fc80000000000 */
[C---:B------:R-:W-:Y:S01]  /*1150*/  FMUL R25, R2.reuse, 0.25 ;  /* 0x3e80000002197820 */ /* 0x040fe20000400000 */
[C---:B------:R-:W-:Y:S02]  /*1160*/  FSETP.GEU.AND P4, PT, |R2|.reuse, 1.175494350822287508e-38, PT ;  /* 0x008000000200780b */ /* 0x040fe40003f8e200 */
[----:B------:R-:W-:Y:S01]  /*1170*/  FSETP.GT.AND P0, PT, |R2|, 8.50705917302346158658e+37, PT ;  /* 0x7e8000000200780b */ /* 0x000fe20003f04200 */
[----:B--2---:R-:W-:Y:S01]  /*1180*/  FADD R9, R18, R9 ;  /* 0x0000000912097221 */ /* 0x004fe20000000000 */
[----:B---3--:R-:W-:Y:S02]  /*1190*/  FMUL R7, R10, R7 ;  /* 0x000000070a077220 */ /* 0x008fe40000400000 */
[----:B------:R-:W-:-:S03]  /*11a0*/  FSEL R25, R25, R2, P0 ;  /* 0x0000000219197208 */ /* 0x000fc60000000000 */
[----:B------:R-:W-:Y:S02]  /*11b0*/  FSEL R10, R7, RZ, P3 ;  /* 0x000000ff070a7208 */ /* 0x000fe40001800000 */
[----:B------:R-:W1:Y:S01]  /*11c0*/  SHFL.BFLY PT, R7, R2, 0x2, 0x1f ;  /* 0x0c401f0002077f89 */ /* 0x000e6200000e0000 */
[----:B------:R-:W-:Y:S01]  /*11d0*/  FSETP.NEU.AND P3, PT, R2, RZ, PT ;  /* 0x000000ff0200720b */ /* 0x000fe20003f6d000 */
[----:B------:R-:W-:Y:S01]  /*11e0*/  @!P4 FMUL R25, R25, 16777216 ;  /* 0x4b8000001919c820 */ /* 0x000fe20000400000 */
[----:B------:R-:W-:Y:S01]  /*11f0*/  FFMA R19, R8, R10, R19 ;  /* 0x0000000a08137223 */ /* 0x000fe20000000013 */
[----:B------:R-:W-:Y:S01]  /*1200*/  FFMA R9, R10, R11, R9 ;  /* 0x0000000b0a097223 */ /* 0x000fe20000000009 */
[----:B------:R-:W-:Y:S01]  /*1210*/  @P0 FMUL R5, R5, 0.25 ;  /* 0x3e80000005050820 */ /* 0x000fe20000400000 */
[----:B------:R-:W2:Y:S02]  /*1220*/  MUFU.RCP R10, R25 ;  /* 0x00000019000a7308 */ /* 0x000ea40000001000 */
[----:B------:R-:W3:Y:S01]  /*1230*/  SHFL.BFLY PT, R18, R19, 0x4, 0x1f ;  /* 0x0c801f0013127f89 */ /* 0x000ee200000e0000 */
[----:B------:R-:W-:-:S03]  /*1240*/  @!P4 FMUL R5, R5, 16777216 ;  /* 0x4b8000000505c820 */ /* 0x000fc60000400000 */
[----:B------:R-:W4:Y:S01]  /*1250*/  SHFL.BFLY PT, R20, R9, 0x4, 0x1f ;  /* 0x0c801f0009147f89 */ /* 0x000f2200000e0000 */
[----:B--2---:R-:W-:Y:S01]  /*1260*/  FMUL R10, R10, R5 ;  /* 0x000000050a0a7220 */ /* 0x004fe20000400000 */
[----:B-1----:R-:W-:-:S04]  /*1270*/  FADD R8, R2, R7 ;  /* 0x0000000702087221 */ /* 0x002fc80000000000 */
[----:B------:R-:W-:Y:S01]  /*1280*/  FSEL R10, R10, RZ, P3 ;  /* 0x000000ff0a0a7208 */ /* 0x000fe20001800000 */
[C---:B------:R-:W-:Y:S01]  /*1290*/  FMUL R5, R8.reuse, 0.25 ;  /* 0x3e80000008057820 */ /* 0x040fe20000400000 */
[C---:B------:R-:W-:Y:S02]  /*12a0*/  FSETP.GEU.AND P4, PT, |R8|.reuse, 1.175494350822287508e-38, PT ;  /* 0x008000000800780b */ /* 0x040fe40003f8e200 */
[----:B------:R-:W-:Y:S01]  /*12b0*/  FSETP.GT.AND P0, PT, |R8|, 8.50705917302346158658e+37, PT ;  /* 0x7e8000000800780b */ /* 0x000fe20003f04200 */
[----:B---3--:R-:W-:-:S03]  /*12c0*/  FADD R18, -R19, R18 ;  /* 0x0000001213127221 */ /* 0x008fc60000000100 */
[----:B------:R-:W-:Y:S01]  /*12d0*/  FSEL R24, R5, R8, P0 ;  /* 0x0000000805187208 */ /* 0x000fe20000000000 */
[C---:B------:R-:W-:Y:S01]  /*12e0*/  FMUL R11, R18.reuse, R18 ;  /* 0x00000012120b7220 */ /* 0x040fe20000400000 */
[----:B------:R-:W-:Y:S01]  /*12f0*/  FFMA R19, R18, R10, R19 ;  /* 0x0000000a12137223 */ /* 0x000fe20000000013 */
[----:B------:R-:W1:Y:S01]  /*1300*/  SHFL.BFLY PT, R5, R8, 0x1, 0x1f ;  /* 0x0c201f0008057f89 */ /* 0x000e6200000e0000 */
[----:B----4-:R-:W-:Y:S01]  /*1310*/  FADD R9, R9, R20 ;  /* 0x0000001409097221 */ /* 0x010fe20000000000 */
[----:B------:R-:W-:Y:S02]  /*1320*/  FMUL R11, R6, R11 ;  /* 0x0000000b060b7220 */ /* 0x000fe40000400000 */
[----:B------:R-:W-:Y:S01]  /*1330*/  @!P4 FMUL R24, R24, 16777216 ;  /* 0x4b8000001818c820 */ /* 0x000fe20000400000 */
[----:B------:R-:W2:Y:S01]  /*1340*/  SHFL.BFLY PT, R6, R19, 0x2, 0x1f ;  /* 0x0c401f0013067f89 */ /* 0x000ea200000e0000 */
[----:B------:R-:W-:Y:S01]  /*1350*/  FFMA R9, R10, R11, R9 ;  /* 0x0000000b0a097223 */ /* 0x000fe20000000009 */
[----:B------:R-:W-:Y:S01]  /*1360*/  @P0 FMUL R7, R7, 0.25 ;  /* 0x3e80000007070820 */ /* 0x000fe20000400000 */
[----:B------:R-:W-:-:S02]  /*1370*/  FSETP.NEU.AND P0, PT, R8, RZ, PT ;  /* 0x000000ff0800720b */ /* 0x000fc40003f0d000 */
[----:B------:R-:W3:Y:S01]  /*1380*/  MUFU.RCP R24, R24 ;  /* 0x0000001800187308 */ /* 0x000ee20000001000 */
[----:B------:R-:W4:Y:S01]  /*1390*/  SHFL.BFLY PT, R10, R9, 0x2, 0x1f ;  /* 0x0c401f00090a7f89 */ /* 0x000f2200000e0000 */
[----:B------:R-:W-:-:S04]  /*13a0*/  @!P4 FMUL R7, R7, 16777216 ;  /* 0x4b8000000707c820 */ /* 0x000fc80000400000 */
[----:B---3--:R-:W-:Y:S01]  /*13b0*/  FMUL R11, R24, R7 ;  /* 0x00000007180b7220 */ /* 0x008fe20000400000 */
[----:B-1----:R-:W-:Y:S01]  /*13c0*/  FADD R7, R8, R5 ;  /* 0x0000000508077221 */ /* 0x002fe20000000000 */
[----:B--2---:R-:W-:-:S03]  /*13d0*/  FADD R6, -R19, R6 ;  /* 0x0000000613067221 */ /* 0x004fc60000000100 */
[----:B------:R-:W-:Y:S01]  /*13e0*/  FSEL R11, R11, RZ, P0 ;  /* 0x000000ff0b0b7208 */ /* 0x000fe20000000000 */
[C---:B------:R-:W-:Y:S01]  /*13f0*/  FMUL R18, R7.reuse, 0.25 ;  /* 0x3e80000007127820 */ /* 0x040fe20000400000 */
[C---:B------:R-:W-:Y:S01]  /*1400*/  FSETP.GEU.AND P3, PT, |R7|.reuse, 1.175494350822287508e-38, PT ;  /* 0x008000000700780b */ /* 0x040fe20003f6e200 */
[C---:B------:R-:W-:Y:S01]  /*1410*/  FMUL R25, R6.reuse, R6 ;  /* 0x0000000606197220 */ /* 0x040fe20000400000 */
[----:B------:R-:W-:Y:S01]  /*1420*/  FSETP.GT.AND P0, PT, |R7|, 8.50705917302346158658e+37, PT ;  /* 0x7e8000000700780b */ /* 0x000fe20003f04200 */
[----:B------:R-:W-:Y:S01]  /*1430*/  FFMA R19, R6, R11, R19 ;  /* 0x0000000b06137223 */ /* 0x000fe20000000013 */
[----:B----4-:R-:W-:Y:S01]  /*1440*/  FADD R10, R9, R10 ;  /* 0x0000000a090a7221 */ /* 0x010fe20000000000 */
[----:B------:R-:W-:Y:S01]  /*1450*/  FMUL R25, R2, R25 ;  /* 0x0000001902197220 */ /* 0x000fe20000400000 */
[----:B------:R-:W-:Y:S02]  /*1460*/  FSEL R18, R18, R7, P0 ;  /* 0x0000000712127208 */ /* 0x000fe40000000000 */
[----:B------:R-:W1:Y:S01]  /*1470*/  SHFL.BFLY PT, R2, R19, 0x1, 0x1f ;  /* 0x0c201f0013027f89 */ /* 0x000e6200000e0000 */
[----:B------:R-:W-:-:S04]  /*1480*/  FFMA R10, R11, R25, R10 ;  /* 0x000000190b0a7223 */ /* 0x000fc8000000000a */
[----:B------:R-:W-:Y:S01]  /*1490*/  @!P3 FMUL R18, R18, 16777216 ;  /* 0x4b8000001212b820 */ /* 0x000fe20000400000 */
[----:B------:R-:W2:Y:S01]  /*14a0*/  SHFL.BFLY PT, R9, R10, 0x1, 0x1f ;  /* 0x0c201f000a097f89 */ /* 0x000ea200000e0000 */
[----:B------:R-:W-:Y:S01]  /*14b0*/  @P0 FMUL R5, R5, 0.25 ;  /* 0x3e80000005050820 */ /* 0x000fe20000400000 */
[----:B------:R-:W-:-:S03]  /*14c0*/  LOP3.LUT P0, RZ, R4, 0xf, RZ, 0xc0, !PT ;  /* 0x0000000f04ff7812 */ /* 0x000fc6000780c0ff */
[----:B------:R-:W3:Y:S01]  /*14d0*/  MUFU.RCP R18, R18 ;  /* 0x0000001200127308 */ /* 0x000ee20000001000 */
[----:B------:R-:W-:Y:S01]  /*14e0*/  @!P3 FMUL R5, R5, 16777216 ;  /* 0x4b8000000505b820 */ /* 0x000fe20000400000 */
[----:B------:R-:W-:Y:S02]  /*14f0*/  FSETP.NEU.AND P3, PT, R7, RZ, PT ;  /* 0x000000ff0700720b */ /* 0x000fe40003f6d000 */
[----:B------:R-:W-:Y:S01]  /*1500*/  ISETP.LT.AND P0, PT, R4, 0x10, !P0 ;  /* 0x000000100400780c */ /* 0x000fe20004701270 */
[----:B-1----:R-:W-:Y:S01]  /*1510*/  FADD R2, -R19, R2 ;  /* 0x0000000213027221 */ /* 0x002fe20000000100 */
[----:B---3--:R-:W-:-:S03]  /*1520*/  FMUL R5, R18, R5 ;  /* 0x0000000512057220 */ /* 0x008fc60000400000 */
[----:B------:R-:W-:-:S08]  /*1530*/  FMUL R11, R2, R2 ;  /* 0x00000002020b7220 */ /* 0x000fd00000400000 */
[----:B------:R1:W-:Y:S01]  /*1540*/  @P0 STS [R0+UR4+0x80], R7 ;  /* 0x0000800700000988 */ /* 0x0003e20008000804 */
[----:B--2---:R-:W-:Y:S01]  /*1550*/  FADD R10, R10, R9 ;  /* 0x000000090a0a7221 */ /* 0x004fe20000000000 */
[----:B------:R-:W-:Y:S01]  /*1560*/  FSEL R5, R5, RZ, P3 ;  /* 0x000000ff05057208 */ /* 0x000fe20001800000 */
[----:B------:R-:W-:Y:S02]  /*1570*/  FMUL R11, R8, R11 ;  /* 0x0000000b080b7220 */ /* 0x000fe40000400000 */
[----:B------:R-:W2:Y:S02]  /*1580*/  LDC.64 R8, c[0x0][0x210] ;  /* 0x00008400ff087b82 */ /* 0x000ea40000000a00 */
[----:B------:R-:W-:Y:S01]  /*1590*/  FFMA R19, R2, R5, R19 ;  /* 0x0000000502137223 */ /* 0x000fe20000000013 */
[----:B------:R-:W-:Y:S01]  /*15a0*/  FFMA R11, R5, R11, R10 ;  /* 0x0000000b050b7223 */ /* 0x000fe2000000000a */
[----:B------:R-:W-:Y:S02]  /*15b0*/  MOV R5, 0x39638e39 ;  /* 0x39638e3900057802 */ /* 0x000fe40000000f00 */
[----:B-1----:R-:W-:Y:S01]  /*15c0*/  CS2R R6, SRZ ;  /* 0x0000000000067805 */ /* 0x002fe2000001ff00 */
[----:B------:R1:W-:Y:S04]  /*15d0*/  @P0 STS [R0+UR4], R19 ;  /* 0x0000001300000988 */ /* 0x0003e80008000804 */
[----:B------:R-:W-:Y:S01]  /*15e0*/  @P0 STS [R0+UR4+0x40], R11 ;  /* 0x0000400b00000988 */ /* 0x000fe20008000804 */
[----:B------:R-:W-:Y:S01]  /*15f0*/  BAR.SYNC.DEFER_BLOCKING 0x0 ;  /* 0x0000000000007b1d */ /* 0x000fe20000010000 */
[----:B------:R-:W-:-:S04]  /*1600*/  LOP3.LUT P0, RZ, R4, 0x1ff, RZ, 0xc0, !PT ;  /* 0x000001ff04ff7812 */ /* 0x000fc8000780c0ff */
[----:B------:R-:W-:-:S03]  /*1610*/  ISETP.LT.AND P0, PT, R22, 0x200, !P0 ;  /* 0x000002001600780c */ /* 0x000fc60004701270 */
[----:B-1----:R-:W1:Y:S01]  /*1620*/  LDC.64 R18, c[0x0][0x220] ;  /* 0x00008800ff127b82 */ /* 0x002e620000000a00 */
[----:B--2---:R-:W-:Y:S01]  /*1630*/  IMAD.WIDE R8, R22, 0x4, R8 ;  /* 0x0000000416087825 */ /* 0x004fe200078e0208 */
[----:B------:R-:W2:Y:S04]  /*1640*/  LDS R2, [UR4+0x40] ;  /* 0x00004004ff027984 */ /* 0x000ea80008000800 */
[----:B------:R-:W3:Y:S01]  /*1650*/  LDS R0, [UR4] ;  /* 0x00000004ff007984 */ /* 0x000ee20008000800 */
[----:B--2---:R-:W-:Y:S01]  /*1660*/  FFMA R2, R2, R5, 1.00000001335143196e-10 ;  /* 0x2edbe6ff02027423 */ /* 0x004fe20000000005 */
[----:B------:R-:W-:-:S03]  /*1670*/  CS2R R4, SRZ ;  /* 0x0000000000047805 */ /* 0x000fc6000001ff00 */
[----:B------:R-:W2:Y:S01]  /*1680*/  MUFU.SQRT R25, R2 ;  /* 0x0000000200197308 */ /* 0x000ea20000002000 */
[----:B------:R-:W-:Y:S06]  /*1690*/  BAR.SYNC.DEFER_BLOCKING 0x0 ;  /* 0x0000000000007b1d */ /* 0x000fec0000010000 */
[----:B--2---:R2:W-:Y:S04]  /*16a0*/  @P0 STG.E desc[UR6][R8.64], R25 ;  /* 0x0000001908000986 */ /* 0x0045e8000c101906 */
[----:B------:R1:W4:Y:S01]  /*16b0*/  @!P2 LDG.E.EF.128 R4, desc[UR6][R12.64] ;  /* 0x000000060c04a981 */ /* 0x000322000c0e1d00 */
[----:B------:R-:W-:-:S02]  /*16c0*/  FSETP.GT.AND P0, PT, R25, 8.50705917302346158658e+37, PT ;  /* 0x7e8000001900780b */ /* 0x000fc40003f04000 */
[----:B------:R-:W-:Y:S01]  /*16d0*/  FSETP.GEU.AND P3, PT, R25, 1.175494350822287508e-38, PT ;  /* 0x008000001900780b */ /* 0x000fe20003f6e000 */
[----:B-1----:R-:W-:-:S10]  /*16e0*/  IMAD.WIDE R12, R21, 0x4, R18 ;  /* 0x00000004150c7825 */ /* 0x002fd400078e0212 */
[----:B--2---:R-:W-:-:S04]  /*16f0*/  @P0 FMUL R25, R25, 0.25 ;  /* 0x3e80000019190820 */ /* 0x004fc80000400000 */
[----:B------:R-:W-:-:S04]  /*1700*/  @!P3 FMUL R25, R25, 16777216 ;  /* 0x4b8000001919b820 */ /* 0x000fc80000400000 */
[----:B------:R-:W1:Y:S01]  /*1710*/  MUFU.RCP R2, R25 ;  /* 0x0000001900027308 */ /* 0x000e620000001000 */
[----:B----4-:R-:W-:Y:S02]  /*1720*/  SEL R11, R4, RZ, !P2 ;  /* 0x000000ff040b7207 */ /* 0x010fe40005000000 */
[----:B------:R-:W-:Y:S02]  /*1730*/  SEL R7, R7, RZ, !P2 ;  /* 0x000000ff07077207 */ /* 0x000fe40005000000 */
[----:B------:R-:W-:Y:S01]  /*1740*/  SEL R27, R5, RZ, !P2 ;  /* 0x000000ff051b7207 */ /* 0x000fe20005000000 */
[----:B---3--:R-:W-:Y:S01]  /*1750*/  FADD R11, -R0, R11 ;  /* 0x0000000b000b7221 */ /* 0x008fe20000000100 */
[----:B------:R-:W-:Y:S01]  /*1760*/  SEL R29, R6, RZ, !P2 ;  /* 0x000000ff061d7207 */ /* 0x000fe20005000000 */
[C---:B------:R-:W-:Y:S01]  /*1770*/  FADD R7, -R0.reuse, R7 ;  /* 0x0000000700077221 */ /* 0x040fe20000000100 */
[----:B------:R-:W-:Y:S01]  /*1780*/  CS2R R4, SRZ ;  /* 0x0000000000047805 */ /* 0x000fe2000001ff00 */
[C---:B------:R-:W-:Y:S01]  /*1790*/  FADD R9, -R0.reuse, R27 ;  /* 0x0000001b00097221 */ /* 0x040fe20000000100 */
[----:B------:R-:W-:Y:S01]  /*17a0*/  @P0 FMUL R11, R11, 0.25 ;  /* 0x3e8000000b0b0820 */ /* 0x000fe20000400000 */
[----:B------:R-:W-:Y:S01]  /*17b0*/  FADD R29, -R0, R29 ;  /* 0x0000001d001d7221 */ /* 0x000fe20000000100 */
[----:B------:R-:W-:Y:S01]  /*17c0*/  @P0 FMUL R7, R7, 0.25 ;  /* 0x3e80000007070820 */ /* 0x000fe20000400000 */
[----:B------:R-:W-:Y:S01]  /*17d0*/  @P0 FMUL R9, R9, 0.25 ;  /* 0x3e80000009090820 */ /* 0x000fe20000400000 */
[----:B------:R-:W-:Y:S01]  /*17e0*/  @!P3 FMUL R11, R11, 16777216 ;  /* 0x4b8000000b0bb820 */ /* 0x000fe20000400000 */
[----:B------:R-:W-:Y:S01]  /*17f0*/  @P0 FMUL R29, R29, 0.25 ;  /* 0x3e8000001d1d0820 */ /* 0x000fe20000400000 */
[----:B------:R-:W-:Y:S01]  /*1800*/  @!P3 FMUL R7, R7, 16777216 ;  /* 0x4b8000000707b820 */ /* 0x000fe20000400000 */
[----:B------:R-:W-:Y:S01]  /*1810*/  @!P3 FMUL R9, R9, 16777216 ;  /* 0x4b8000000909b820 */ /* 0x000fe20000400000 */
[C---:B-1----:R-:W-:Y:S01]  /*1820*/  FMUL R8, R2.reuse, R11 ;  /* 0x0000000b02087220 */ /* 0x042fe20000400000 */
[----:B------:R-:W-:Y:S01]  /*1830*/  @!P3 FMUL R29, R29, 16777216 ;  /* 0x4b8000001d1db820 */ /* 0x000fe20000400000 */
[C---:B------:R-:W-:Y:S01]  /*1840*/  FMUL R11, R2.reuse, R7 ;  /* 0x00000007020b7220 */ /* 0x040fe20000400000 */
[C---:B------:R-:W-:Y:S01]  /*1850*/  FMUL R9, R2.reuse, R9 ;  /* 0x0000000902097220 */ /* 0x040fe20000400000 */
[----:B------:R-:W-:Y:S01]  /*1860*/  CS2R R6, SRZ ;  /* 0x0000000000067805 */ /* 0x000fe2000001ff00 */
[----:B------:R-:W-:-:S05]  /*1870*/  FMUL R10, R2, R29 ;  /* 0x0000001d020a7220 */ /* 0x000fca0000400000 */
[----:B------:R1:W-:Y:S04]  /*1880*/  @!P2 STG.E.128 desc[UR6][R12.64], R8 ;  /* 0x000000080c00a986 */ /* 0x0003e8000c101d06 */
[----:B------:R-:W2:Y:S01]  /*1890*/  @!P2 LDG.E.EF.128 R4, desc[UR6][R14.64] ;  /* 0x000000060e04a981 */ /* 0x000ea2000c0e1d00 */
[----:B------:R-:W-:Y:S01]  /*18a0*/  IMAD.WIDE R20, R23, 0x4, R18 ;  /* 0x0000000417147825 */ /* 0x000fe200078e0212 */
[----:B--2---:R-:W-:Y:S02]  /*18b0*/  SEL R7, R7, RZ, !P2 ;  /* 0x000000ff07077207 */ /* 0x004fe40005000000 */
[----:B------:R-:W-:Y:S02]  /*18c0*/  SEL R25, R4, RZ, !P2 ;  /* 0x000000ff04197207 */ /* 0x000fe40005000000 */
[----:B------:R-:W-:Y:S01]  /*18d0*/  SEL R27, R5, RZ, !P2 ;  /* 0x000000ff051b7207 */ /* 0x000fe20005000000 */
[----:B------:R-:W-:Y:S01]  /*18e0*/  FADD R7, -R0, R7 ;  /* 0x0000000700077221 */ /* 0x000fe20000000100 */
[----:B------:R-:W-:Y:S01]  /*18f0*/  SEL R29, R6, RZ, !P2 ;  /* 0x000000ff061d7207 */ /* 0x000fe20005000000 */
[C---:B------:R-:W-:Y:S01]  /*1900*/  FADD R25, -R0.reuse, R25 ;  /* 0x0000001900197221 */ /* 0x040fe20000000100 */
[----:B------:R-:W-:Y:S01]  /*1910*/  CS2R R4, SRZ ;  /* 0x0000000000047805 */ /* 0x000fe2000001ff00 */
[C---:B-1----:R-:W-:Y:S01]  /*1920*/  FADD R9, -R0.reuse, R27 ;  /* 0x0000001b00097221 */ /* 0x042fe20000000100 */
        /* <DEDUP_REMOVED lines=8> */
[C---:B------:R-:W-:Y:S01]  /*19b0*/  FMUL R11, R2.reuse, R7 ;  /* 0x00000007020b7220 */ /* 0x040fe20000400000 */
[----:B------:R-:W-:Y:S01]  /*19c0*/  @!P3 FMUL R29, R29, 16777216 ;  /* 0x4b8000001d1db820 */ /* 0x000fe20000400000 */
[C---:B------:R-:W-:Y:S01]  /*19d0*/  FMUL R8, R2.reuse, R25 ;  /* 0x0000001902087220 */ /* 0x040fe20000400000 */
[C---:B------:R-:W-:Y:S01]  /*19e0*/  FMUL R9, R2.reuse, R9 ;  /* 0x0000000902097220 */ /* 0x040fe20000400000 */
[----:B------:R-:W-:Y:S01]  /*19f0*/  CS2R R6, SRZ ;  /* 0x0000000000067805 */ /* 0x000fe2000001ff00 */
[----:B------:R-:W-:-:S05]  /*1a00*/  FMUL R10, R2, R29 ;  /* 0x0000001d020a7220 */ /* 0x000fca0000400000 */
[----:B------:R1:W-:Y:S04]  /*1a10*/  @!P2 STG.E.128 desc[UR6][R20.64], R8 ;  /* 0x000000081400a986 */ /* 0x0003e8000c101d06 */
[----:B------:R-:W2:Y:S01]  /*1a20*/  @P1 LDG.E.EF.128 R4, desc[UR6][R16.64] ;  /* 0x0000000610041981 */ /* 0x000ea2000c0e1d00 */
[----:B------:R-:W-:Y:S01]  /*1a30*/  IMAD.WIDE R18, R3, 0x4, R18 ;  /* 0x0000000403127825 */ /* 0x000fe200078e0212 */
[----:B--2---:R-:W-:Y:S02]  /*1a40*/  SEL R13, R4, RZ, P1 ;  /* 0x000000ff040d7207 */ /* 0x004fe40000800000 */
[----:B------:R-:W-:Y:S02]  /*1a50*/  SEL R5, R5, RZ, P1 ;  /* 0x000000ff05057207 */ /* 0x000fe40000800000 */
[----:B------:R-:W-:Y:S01]  /*1a60*/  SEL R15, R6, RZ, P1 ;  /* 0x000000ff060f7207 */ /* 0x000fe20000800000 */
[C---:B------:R-:W-:Y:S01]  /*1a70*/  FADD R13, -R0.reuse, R13 ;  /* 0x0000000d000d7221 */ /* 0x040fe20000000100 */
[----:B------:R-:W-:Y:S01]  /*1a80*/  SEL R7, R7, RZ, P1 ;  /* 0x000000ff07077207 */ /* 0x000fe20000800000 */
[----:B------:R-:W-:-:S02]  /*1a90*/  FADD R5, -R0, R5 ;  /* 0x0000000500057221 */ /* 0x000fc40000000100 */
        /* <DEDUP_REMOVED lines=12> */
[----:B------:R-:W-:-:S02]  /*1b60*/  FMUL R6, R2, R15 ;  /* 0x0000000f02067220 */ /* 0x000fc40000400000 */
[----:B------:R-:W-:Y:S01]  /*1b70*/  FMUL R7, R2, R7 ;  /* 0x0000000702077220 */ /* 0x000fe20000400000 */
[----:B-1----:R-:W-:Y:S06]  /*1b80*/  @!P1 EXIT ;  /* 0x000000000000994d */ /* 0x002fec0003800000 */
[----:B------:R-:W-:Y:S01]  /*1b90*/  STG.E.128 desc[UR6][R18.64], R4 ;  /* 0x0000000412007986 */ /* 0x000fe2000c101d06 */
[----:B------:R-:W-:Y:S05]  /*1ba0*/  EXIT ;  /* 0x000000000000794d */ /* 0x000fea0003800000 */
.L_x_0:
[----:B------:R-:W-:-:S00]  /*1bb0*/  BRA `(.L_x_0) ;  /* 0xfffffffc00fc7947 */ /* 0x000fc0000383ffff */
[----:B------:R-:W-:-:S00]  /*1bc0*/  NOP ;  /* 0x0000000000007918 */ /* 0x000fc00000000000 */
        /* <DEDUP_REMOVED lines=11> */
.L_x_1:


//--------------------- .nv.global.init           --------------------------
	.section	.nv.global.init,"aw",@progbits
.nv.global.init:
	.type		_$_str,@object
	.size		_$_str,(_$_str_$_2 - _$_str)
_$_str:
        /*0000*/ 	.byte	0x5f, 0x5f, 0x43, 0x55, 0x44, 0x41, 0x5f, 0x46, 0x54, 0x5a, 0x00
	.type		_$_str_$_2,@object
	.size		_$_str_$_2,(.L_1 - _$_str_$_2)
_$_str_$_2:
        /*000b*/ 	.byte	0x5f, 0x5f, 0x43, 0x55, 0x44, 0x41, 0x5f, 0x50, 0x52, 0x45, 0x43, 0x5f, 0x53, 0x51, 0x52, 0x54
        /*001b*/ 	.byte	0x00
.L_1:


//--------------------- .nv.shared.triton_red_fused_add_div_sqrt_sub_var_mean_22 --------------------------
	.section	.nv.shared.triton_red_fused_add_div_sqrt_sub_var_mean_22,"aw",@nobits
	.sectionflags	@""
	.align	16
	.zero		1024


//--------------------- .nv.constant0.triton_red_fused_add_div_sqrt_sub_var_mean_22 --------------------------
	.section	.nv.constant0.triton_red_fused_add_div_sqrt_sub_var_mean_22,"a",@progbits
	.sectionflags	@""
	.align	4
.nv.constant0.triton_red_fused_add_div_sqrt_sub_var_mean_22:
	.zero		560
